//
// Generated by NVIDIA NVVM Compiler
//
// Compiler Build ID: CL-36424714
// Cuda compilation tools, release 13.0, V13.0.88
// Based on NVVM 20.0.0
//

.version 9.0
.target sm_100
.address_size 64

	// .globl	_Z10number_xorPiS_i

.visible .entry _Z10number_xorPiS_i(
	.param .u64 .ptr .align 1 _Z10number_xorPiS_i_param_0,
	.param .u64 .ptr .align 1 _Z10number_xorPiS_i_param_1,
	.param .u32 _Z10number_xorPiS_i_param_2
)
{
	.reg .pred 	%p<7>;
	.reg .b32 	%r<16>;
	.reg .b64 	%rd<9>;

	ld.param.u64 	%rd2, [_Z10number_xorPiS_i_param_0];
	ld.param.u64 	%rd3, [_Z10number_xorPiS_i_param_1];
	ld.param.u32 	%r6, [_Z10number_xorPiS_i_param_2];
	cvta.to.global.u64 	%rd4, %rd3;
	mov.u32 	%r15, %ntid.x;
	mov.u32 	%r7, %ctaid.x;
	mov.u32 	%r2, %tid.x;
	mad.lo.s32 	%r3, %r15, %r7, %r2;
	setp.lt.u32 	%p1, %r15, 2;
	mul.wide.s32 	%rd5, %r3, 4;
	add.s64 	%rd1, %rd4, %rd5;
	@%p1 bra 	$L__BB0_4;
$L__BB0_1:
	shr.u32 	%r5, %r15, 1;
	setp.ge.u32 	%p2, %r2, %r5;
	add.s32 	%r8, %r5, %r3;
	setp.ge.s32 	%p3, %r8, %r6;
	or.pred  	%p4, %p2, %p3;
	@%p4 bra 	$L__BB0_3;
	shl.b32 	%r9, %r5, 2;
	cvt.u64.u32 	%rd6, %r9;
	add.s64 	%rd7, %rd1, %rd6;
	ld.global.u32 	%r10, [%rd7];
	ld.global.u32 	%r11, [%rd1];
	xor.b32  	%r12, %r11, %r10;
	st.global.u32 	[%rd1], %r12;
$L__BB0_3:
	bar.sync 	0;
	setp.gt.u32 	%p5, %r15, 3;
	mov.u32 	%r15, %r5;
	@%p5 bra 	$L__BB0_1;
$L__BB0_4:
	setp.ne.s32 	%p6, %r2, 0;
	@%p6 bra 	$L__BB0_6;
	ld.global.u32 	%r13, [%rd1];
	cvta.to.global.u64 	%rd8, %rd2;
	atom.global.xor.b32 	%r14, [%rd8], %r13;
$L__BB0_6:
	ret;

}


// ===== COMPILED SASS (sm_100) =====

	.target	sm_100

	.elftype	@"ET_EXEC"


//--------------------- .note.nv.tkinfo           --------------------------
	.section	.note.nv.tkinfo,"",@"SHT_NOTE"
	.sectionflags	@"SHF_NOTE_NV_TKINFO"
	.tkinfo
        /*0018*/ 	.word	0x00000002
        /*0030*/ 	.string	""
        /*0030*/ 	.string	"ptxas"
        /*0030*/ 	.string	"Cuda compilation tools, release 13.0, V13.0.88"
        /*0030*/ 	.string	"Build cuda_13.0.r13.0/compiler.36424714_0"
        /*0030*/ 	.string	"-arch sm_100 -m 64 "



//--------------------- .note.nv.cuinfo           --------------------------
	.section	.note.nv.cuinfo,"",@"SHT_NOTE"
	.sectionflags	@"SHF_NOTE_NV_CUINFO"
        /*0018*/ 	.short	0x0002
        /*001a*/ 	.short	0x0064
        /*001c*/ 	.short	0x0082
	.zero		2


//--------------------- .nv.info                  --------------------------
	.section	.nv.info,"",@"SHT_CUDA_INFO"
	.align	4


	//----- nvinfo : EIATTR_REGCOUNT
	.align		4
        /*0000*/ 	.byte	0x04, 0x2f
        /*0002*/ 	.short	(.L_1 - .L_0)
	.align		4
.L_0:
        /*0004*/ 	.word	index@(_Z10number_xorPiS_i)
        /*0008*/ 	.word	0x0000000e


	//----- nvinfo : EIATTR_FRAME_SIZE
	.align		4
.L_1:
        /*000c*/ 	.byte	0x04, 0x11
        /*000e*/ 	.short	(.L_3 - .L_2)
	.align		4
.L_2:
        /*0010*/ 	.word	index@(_Z10number_xorPiS_i)
        /*0014*/ 	.word	0x00000000


	//----- nvinfo : EIATTR_MIN_STACK_SIZE
	.align		4
.L_3:
        /*0018*/ 	.byte	0x04, 0x12
        /*001a*/ 	.short	(.L_5 - .L_4)
	.align		4
.L_4:
        /*001c*/ 	.word	index@(_Z10number_xorPiS_i)
        /*0020*/ 	.word	0x00000000
.L_5:


//--------------------- .nv.compat                --------------------------
	.section	.nv.compat,"",@"SHT_CUDA_COMPAT_INFO"
	.align	4
        /*0000*/ 	.byte	0x02, 0x09, 0x00, 0x00, 0x02, 0x02, 0x01, 0x00, 0x02, 0x05, 0x05, 0x00, 0x03, 0x07, 0x01, 0x01
        /*0010*/ 	.byte	0x02, 0x03, 0x00, 0x00, 0x02, 0x06, 0x01, 0x00, 0x04, 0x0b, 0x08, 0x00, 0x09, 0x00, 0x00, 0x00
        /*0020*/ 	.byte	0x00, 0x00, 0x00, 0x00


//--------------------- .nv.info._Z10number_xorPiS_i --------------------------
	.section	.nv.info._Z10number_xorPiS_i,"",@"SHT_CUDA_INFO"
	.sectionflags	@""
	.align	4


	//----- nvinfo : EIATTR_CUDA_API_VERSION
	.align		4
        /*0000*/ 	.byte	0x04, 0x37
        /*0002*/ 	.short	(.L_7 - .L_6)
.L_6:
        /*0004*/ 	.word	0x00000082


	//----- nvinfo : EIATTR_KPARAM_INFO
	.align		4
.L_7:
        /*0008*/ 	.byte	0x04, 0x17
        /*000a*/ 	.short	(.L_9 - .L_8)
.L_8:
        /*000c*/ 	.word	0x00000000
        /*0010*/ 	.short	0x0002
        /*0012*/ 	.short	0x0010
        /*0014*/ 	.byte	0x00, 0xf0, 0x11, 0x00


	//----- nvinfo : EIATTR_KPARAM_INFO
	.align		4
.L_9:
        /*0018*/ 	.byte	0x04, 0x17
        /*001a*/ 	.short	(.L_11 - .L_10)
.L_10:
        /*001c*/ 	.word	0x00000000
        /*0020*/ 	.short	0x0001
        /*0022*/ 	.short	0x0008
        /*0024*/ 	.byte	0x00, 0xf5, 0x21, 0x00


	//----- nvinfo : EIATTR_KPARAM_INFO
	.align		4
.L_11:
        /*0028*/ 	.byte	0x04, 0x17
        /*002a*/ 	.short	(.L_13 - .L_12)
.L_12:
        /*002c*/ 	.word	0x00000000
        /*0030*/ 	.short	0x0000
        /*0032*/ 	.short	0x0000
        /*0034*/ 	.byte	0x00, 0xf5, 0x21, 0x00


	//----- nvinfo : EIATTR_SPARSE_MMA_MASK
	.align		4
.L_13:
        /*0038*/ 	.byte	0x03, 0x50
        /*003a*/ 	.short	0x0000


	//----- nvinfo : EIATTR_MAXREG_COUNT
	.align		4
        /*003c*/ 	.byte	0x03, 0x1b
        /*003e*/ 	.short	0x00ff


	//----- nvinfo : EIATTR_NUM_BARRIERS
	.align		4
        /*0040*/ 	.byte	0x02, 0x4c
        /*0042*/ 	.byte	0x01
	.zero		1


	//----- nvinfo : EIATTR_MERCURY_ISA_VERSION
	.align		4
        /*0044*/ 	.byte	0x03, 0x5f
        /*0046*/ 	.short	0x0101


	//----- nvinfo : EIATTR_VRC_CTA_INIT_COUNT
	.align		4
        /*0048*/ 	.byte	0x02, 0x4a
	.zero		1
	.zero		1


	//----- nvinfo : EIATTR_EXIT_INSTR_OFFSETS
	.align		4
        /*004c*/ 	.byte	0x04, 0x1c
        /*004e*/ 	.short	(.L_15 - .L_14)


	//   ....[0]....
.L_14:
        /*0050*/ 	.word	0x000001e0


	//   ....[1]....
        /*0054*/ 	.word	0x00000220


	//----- nvinfo : EIATTR_CRS_STACK_SIZE
	.align		4
.L_15:
        /*0058*/ 	.byte	0x04, 0x1e
        /*005a*/ 	.short	(.L_17 - .L_16)
.L_16:
        /*005c*/ 	.word	0x00000000


	//----- nvinfo : EIATTR_CBANK_PARAM_SIZE
	.align		4
.L_17:
        /*0060*/ 	.byte	0x03, 0x19
        /*0062*/ 	.short	0x0014


	//----- nvinfo : EIATTR_PARAM_CBANK
	.align		4
        /*0064*/ 	.byte	0x04, 0x0a
        /*0066*/ 	.short	(.L_19 - .L_18)
	.align		4
.L_18:
        /*0068*/ 	.word	index@(.nv.constant0._Z10number_xorPiS_i)
        /*006c*/ 	.short	0x0380
        /*006e*/ 	.short	0x0014


	//----- nvinfo : EIATTR_SW_WAR
	.align		4
.L_19:
        /*0070*/ 	.byte	0x04, 0x36
        /*0072*/ 	.short	(.L_21 - .L_20)
.L_20:
        /*0074*/ 	.word	0x00000008
.L_21:


//--------------------- .nv.callgraph             --------------------------
	.section	.nv.callgraph,"",@"SHT_CUDA_CALLGRAPH"
	.align	4
	.sectionentsize	8
	.align		4
        /*0000*/ 	.word	0x00000000
	.align		4
        /*0004*/ 	.word	0xffffffff
	.align		4
        /*0008*/ 	.word	0x00000000
	.align		4
        /*000c*/ 	.word	0xfffffffe
	.align		4
        /*0010*/ 	.word	0x00000000
	.align		4
        /*0014*/ 	.word	0xfffffffd
	.align		4
        /*0018*/ 	.word	0x00000000
	.align		4
        /*001c*/ 	.word	0xfffffffc


//--------------------- .text._Z10number_xorPiS_i --------------------------
	.section	.text._Z10number_xorPiS_i,"ax",@progbits
	.align	128
        .global         _Z10number_xorPiS_i
        .type           _Z10number_xorPiS_i,@function
        .size           _Z10number_xorPiS_i,(.L_x_5 - _Z10number_xorPiS_i)
        .other          _Z10number_xorPiS_i,@"STO_CUDA_ENTRY STV_DEFAULT"
_Z10number_xorPiS_i:
.text._Z10number_xorPiS_i:
[----:B------:R-:W-:Y:S01]  /*0000*/  LDC R1, c[0x0][0x37c] ;  /* 0x0000df00ff017b82 */ /* 0x000fe20000000800 */
[----:B------:R-:W0:Y:S01]  /*0010*/  S2R R7, SR_CTAID.X ;  /* 0x0000000000077919 */ /* 0x000e220000002500 */
[----:B------:R-:W1:Y:S06]  /*0020*/  LDCU UR6, c[0x0][0x360] ;  /* 0x00006c00ff0677ac */ /* 0x000e6c0008000800 */
[----:B------:R-:W2:Y:S01]  /*0030*/  LDC.64 R2, c[0x0][0x388] ;  /* 0x0000e200ff027b82 */ /* 0x000ea20000000a00 */
[----:B------:R-:W0:Y:S01]  /*0040*/  S2R R6, SR_TID.X ;  /* 0x0000000000067919 */ /* 0x000e220000002100 */
[----:B------:R-:W3:Y:S01]  /*0050*/  LDCU.64 UR4, c[0x0][0x358] ;  /* 0x00006b00ff0477ac */ /* 0x000ee20008000a00 */
[----:B-1----:R-:W-:-:S02]  /*0060*/  UISETP.GE.U32.AND UP0, UPT, UR6, 0x2, UPT ;  /* 0x000000020600788c */ /* 0x002fc4000bf06070 */
[----:B0-----:R-:W-:-:S04]  /*0070*/  IMAD R7, R7, UR6, R6 ;  /* 0x0000000607077c24 */ /* 0x001fc8000f8e0206 */
[----:B--2---:R-:W-:-:S03]  /*0080*/  IMAD.WIDE R2, R7, 0x4, R2 ;  /* 0x0000000407027825 */ /* 0x004fc600078e0202 */
[----:B---3--:R-:W-:Y:S05]  /*0090*/  BRA.U !UP0, `(.L_x_0) ;  /* 0x00000001084c7547 */ /* 0x008fea000b800000 */
[----:B------:R-:W-:Y:S01]  /*00a0*/  IMAD.U32 R0, RZ, RZ, UR6 ;  /* 0x00000006ff007e24 */ /* 0x000fe2000f8e00ff */
[----:B------:R-:W0:Y:S06]  /*00b0*/  LDCU UR7, c[0x0][0x390] ;  /* 0x00007200ff0777ac */ /* 0x000e2c0008000800 */
.L_x_3:
[----:B------:R-:W-:Y:S01]  /*00c0*/  SHF.R.U32.HI R11, RZ, 0x1, R0 ;  /* 0x00000001ff0b7819 */ /* 0x000fe20000011600 */
[----:B------:R-:W-:Y:S04]  /*00d0*/  BSSY.RECONVERGENT B0, `(.L_x_1) ;  /* 0x000000b000007945 */ /* 0x000fe80003800200 */
[----:B------:R-:W-:-:S05]  /*00e0*/  IMAD.IADD R4, R7, 0x1, R11 ;  /* 0x0000000107047824 */ /* 0x000fca00078e020b */
[----:B0-----:R-:W-:-:S04]  /*00f0*/  ISETP.GE.AND P0, PT, R4, UR7, PT ;  /* 0x0000000704007c0c */ /* 0x001fc8000bf06270 */
[----:B------:R-:W-:-:S13]  /*0100*/  ISETP.GE.U32.OR P0, PT, R6, R11, P0 ;  /* 0x0000000b0600720c */ /* 0x000fda0000706470 */
[----:B------:R-:W-:Y:S05]  /*0110*/  @P0 BRA `(.L_x_2) ;  /* 0x0000000000180947 */ /* 0x000fea0003800000 */
[----:B------:R-:W-:Y:S01]  /*0120*/  LEA R4, P0, R11, R2, 0x2 ;  /* 0x000000020b047211 */ /* 0x000fe200078010ff */
[----:B------:R-:W2:Y:S04]  /*0130*/  LDG.E R9, desc[UR4][R2.64] ;  /* 0x0000000402097981 */ /* 0x000ea8000c1e1900 */
[----:B------:R-:W-:-:S05]  /*0140*/  IMAD.X R5, RZ, RZ, R3, P0 ;  /* 0x000000ffff057224 */ /* 0x000fca00000e0603 */
[----:B------:R-:W2:Y:S02]  /*0150*/  LDG.E R4, desc[UR4][R4.64] ;  /* 0x0000000404047981 */ /* 0x000ea4000c1e1900 */
[----:B--2---:R-:W-:-:S05]  /*0160*/  LOP3.LUT R9, R9, R4, RZ, 0x3c, !PT ;  /* 0x0000000409097212 */ /* 0x004fca00078e3cff */
[----:B------:R0:W-:Y:S02]  /*0170*/  STG.E desc[UR4][R2.64], R9 ;  /* 0x0000000902007986 */ /* 0x0001e4000c101904 */
.L_x_2:
[----:B------:R-:W-:Y:S05]  /*0180*/  BSYNC.RECONVERGENT B0 ;  /* 0x0000000000007941 */ /* 0x000fea0003800200 */
.L_x_1:
[----:B------:R-:W-:Y:S01]  /*0190*/  BAR.SYNC.DEFER_BLOCKING 0x0 ;  /* 0x0000000000007b1d */ /* 0x000fe20000010000 */
[----:B------:R-:W-:Y:S01]  /*01a0*/  ISETP.GT.U32.AND P0, PT, R0, 0x3, PT ;  /* 0x000000030000780c */ /* 0x000fe20003f04070 */
[----:B------:R-:W-:-:S12]  /*01b0*/  IMAD.MOV.U32 R0, RZ, RZ, R11 ;  /* 0x000000ffff007224 */ /* 0x000fd800078e000b */
[----:B------:R-:W-:Y:S05]  /*01c0*/  @P0 BRA `(.L_x_3) ;  /* 0xfffffffc00bc0947 */ /* 0x000fea000383ffff */
.L_x_0:
[----:B------:R-:W-:-:S13]  /*01d0*/  ISETP.NE.AND P0, PT, R6, RZ, PT ;  /* 0x000000ff0600720c */ /* 0x000fda0003f05270 */
[----:B------:R-:W-:Y:S05]  /*01e0*/  @P0 EXIT ;  /* 0x000000000000094d */ /* 0x000fea0003800000 */
[----:B0-----:R-:W2:Y:S01]  /*01f0*/  LDG.E R3, desc[UR4][R2.64] ;  /* 0x0000000402037981 */ /* 0x001ea2000c1e1900 */
[----:B------:R-:W2:Y:S03]  /*0200*/  LDC.64 R4, c[0x0][0x380] ;  /* 0x0000e000ff047b82 */ /* 0x000ea60000000a00 */
[----:B--2---:R-:W-:Y:S01]  /*0210*/  REDG.E.XOR.STRONG.GPU desc[UR4][R4.64], R3 ;  /* 0x000000030400798e */ /* 0x004fe2000f92e104 */
[----:B------:R-:W-:Y:S05]  /*0220*/  EXIT ;  /* 0x000000000000794d */ /* 0x000fea0003800000 */
.L_x_4:
[----:B------:R-:W-:-:S00]  /*0230*/  BRA `(.L_x_4) ;  /* 0xfffffffc00fc7947 */ /* 0x000fc0000383ffff */
[----:B------:R-:W-:-:S00]  /*0240*/  NOP ;  /* 0x0000000000007918 */ /* 0x000fc00000000000 */
        /* <DEDUP_REMOVED lines=11> */
.L_x_5:


//--------------------- .nv.shared.reserved.0     --------------------------
	.section	.nv.shared.reserved.0,"aw",@nobits
	.weak		__nv_reservedSMEM_offset_0_alias
	.size		__nv_reservedSMEM_offset_0_alias, 0, 64
	.other		__nv_reservedSMEM_offset_0_alias,@"STO_CUDA_RESERVED_SHARED STV_DEFAULT"
__nv_reservedSMEM_offset_0_alias:
	.zero		0
	.zero		64


//--------------------- .nv.constant0._Z10number_xorPiS_i --------------------------
	.section	.nv.constant0._Z10number_xorPiS_i,"a",@progbits
	.sectionflags	@""
	.align	4
.nv.constant0._Z10number_xorPiS_i:
	.zero		916


//--------------------- SYMBOLS --------------------------

	.type		.nv.reservedSmem.offset0,@object
	.size		.nv.reservedSmem.offset0,0x4
